//
// Generated by NVIDIA NVVM Compiler
//
// Compiler Build ID: CL-36424714
// Cuda compilation tools, release 13.0, V13.0.88
// Based on NVVM 20.0.0
//

.version 9.0
.target sm_100
.address_size 64

	// .globl	_Z16addMaxtrix1Dto1DPiS_S_

.visible .entry _Z16addMaxtrix1Dto1DPiS_S_(
	.param .u64 .ptr .align 1 _Z16addMaxtrix1Dto1DPiS_S__param_0,
	.param .u64 .ptr .align 1 _Z16addMaxtrix1Dto1DPiS_S__param_1,
	.param .u64 .ptr .align 1 _Z16addMaxtrix1Dto1DPiS_S__param_2
)
{
	.reg .pred 	%p<2>;
	.reg .b32 	%r<60>;
	.reg .b64 	%rd<14>;

	ld.param.u64 	%rd4, [_Z16addMaxtrix1Dto1DPiS_S__param_0];
	ld.param.u64 	%rd5, [_Z16addMaxtrix1Dto1DPiS_S__param_1];
	ld.param.u64 	%rd6, [_Z16addMaxtrix1Dto1DPiS_S__param_2];
	cvta.to.global.u64 	%rd7, %rd6;
	cvta.to.global.u64 	%rd8, %rd5;
	cvta.to.global.u64 	%rd9, %rd4;
	mov.u32 	%r7, %tid.x;
	mov.u32 	%r8, %ctaid.x;
	mov.u32 	%r9, %ntid.x;
	mad.lo.s32 	%r58, %r8, %r9, %r7;
	add.s64 	%rd1, %rd9, 524288;
	add.s64 	%rd2, %rd8, 524288;
	add.s64 	%rd3, %rd7, 524288;
	mov.b32 	%r59, 0;
$L__BB0_1:
	mul.wide.s32 	%rd10, %r58, 4;
	add.s64 	%rd11, %rd1, %rd10;
	add.s64 	%rd12, %rd2, %rd10;
	add.s64 	%rd13, %rd3, %rd10;
	ld.global.u32 	%r10, [%rd11+-524288];
	ld.global.u32 	%r11, [%rd12+-524288];
	add.s32 	%r12, %r11, %r10;
	st.global.u32 	[%rd13+-524288], %r12;
	ld.global.u32 	%r13, [%rd11+-458752];
	ld.global.u32 	%r14, [%rd12+-458752];
	add.s32 	%r15, %r14, %r13;
	st.global.u32 	[%rd13+-458752], %r15;
	ld.global.u32 	%r16, [%rd11+-393216];
	ld.global.u32 	%r17, [%rd12+-393216];
	add.s32 	%r18, %r17, %r16;
	st.global.u32 	[%rd13+-393216], %r18;
	ld.global.u32 	%r19, [%rd11+-327680];
	ld.global.u32 	%r20, [%rd12+-327680];
	add.s32 	%r21, %r20, %r19;
	st.global.u32 	[%rd13+-327680], %r21;
	ld.global.u32 	%r22, [%rd11+-262144];
	ld.global.u32 	%r23, [%rd12+-262144];
	add.s32 	%r24, %r23, %r22;
	st.global.u32 	[%rd13+-262144], %r24;
	ld.global.u32 	%r25, [%rd11+-196608];
	ld.global.u32 	%r26, [%rd12+-196608];
	add.s32 	%r27, %r26, %r25;
	st.global.u32 	[%rd13+-196608], %r27;
	ld.global.u32 	%r28, [%rd11+-131072];
	ld.global.u32 	%r29, [%rd12+-131072];
	add.s32 	%r30, %r29, %r28;
	st.global.u32 	[%rd13+-131072], %r30;
	ld.global.u32 	%r31, [%rd11+-65536];
	ld.global.u32 	%r32, [%rd12+-65536];
	add.s32 	%r33, %r32, %r31;
	st.global.u32 	[%rd13+-65536], %r33;
	ld.global.u32 	%r34, [%rd11];
	ld.global.u32 	%r35, [%rd12];
	add.s32 	%r36, %r35, %r34;
	st.global.u32 	[%rd13], %r36;
	ld.global.u32 	%r37, [%rd11+65536];
	ld.global.u32 	%r38, [%rd12+65536];
	add.s32 	%r39, %r38, %r37;
	st.global.u32 	[%rd13+65536], %r39;
	ld.global.u32 	%r40, [%rd11+131072];
	ld.global.u32 	%r41, [%rd12+131072];
	add.s32 	%r42, %r41, %r40;
	st.global.u32 	[%rd13+131072], %r42;
	ld.global.u32 	%r43, [%rd11+196608];
	ld.global.u32 	%r44, [%rd12+196608];
	add.s32 	%r45, %r44, %r43;
	st.global.u32 	[%rd13+196608], %r45;
	ld.global.u32 	%r46, [%rd11+262144];
	ld.global.u32 	%r47, [%rd12+262144];
	add.s32 	%r48, %r47, %r46;
	st.global.u32 	[%rd13+262144], %r48;
	ld.global.u32 	%r49, [%rd11+327680];
	ld.global.u32 	%r50, [%rd12+327680];
	add.s32 	%r51, %r50, %r49;
	st.global.u32 	[%rd13+327680], %r51;
	ld.global.u32 	%r52, [%rd11+393216];
	ld.global.u32 	%r53, [%rd12+393216];
	add.s32 	%r54, %r53, %r52;
	st.global.u32 	[%rd13+393216], %r54;
	ld.global.u32 	%r55, [%rd11+458752];
	ld.global.u32 	%r56, [%rd12+458752];
	add.s32 	%r57, %r56, %r55;
	st.global.u32 	[%rd13+458752], %r57;
	add.s32 	%r59, %r59, 16;
	add.s32 	%r58, %r58, 262144;
	setp.ne.s32 	%p1, %r59, 16384;
	@%p1 bra 	$L__BB0_1;
	ret;

}


// ===== COMPILED SASS (sm_100) =====

	.target	sm_100

	.elftype	@"ET_EXEC"


//--------------------- .note.nv.tkinfo           --------------------------
	.section	.note.nv.tkinfo,"",@"SHT_NOTE"
	.sectionflags	@"SHF_NOTE_NV_TKINFO"
	.tkinfo
        /*0018*/ 	.word	0x00000002
        /*0030*/ 	.string	""
        /*0030*/ 	.string	"ptxas"
        /*0030*/ 	.string	"Cuda compilation tools, release 13.0, V13.0.88"
        /*0030*/ 	.string	"Build cuda_13.0.r13.0/compiler.36424714_0"
        /*0030*/ 	.string	"-arch sm_100 -m 64 "



//--------------------- .note.nv.cuinfo           --------------------------
	.section	.note.nv.cuinfo,"",@"SHT_NOTE"
	.sectionflags	@"SHF_NOTE_NV_CUINFO"
        /*0018*/ 	.short	0x0002
        /*001a*/ 	.short	0x0064
        /*001c*/ 	.short	0x0082
	.zero		2


//--------------------- .nv.info                  --------------------------
	.section	.nv.info,"",@"SHT_CUDA_INFO"
	.align	4


	//----- nvinfo : EIATTR_REGCOUNT
	.align		4
        /*0000*/ 	.byte	0x04, 0x2f
        /*0002*/ 	.short	(.L_1 - .L_0)
	.align		4
.L_0:
        /*0004*/ 	.word	index@(_Z16addMaxtrix1Dto1DPiS_S_)
        /*0008*/ 	.word	0x00000012


	//----- nvinfo : EIATTR_FRAME_SIZE
	.align		4
.L_1:
        /*000c*/ 	.byte	0x04, 0x11
        /*000e*/ 	.short	(.L_3 - .L_2)
	.align		4
.L_2:
        /*0010*/ 	.word	index@(_Z16addMaxtrix1Dto1DPiS_S_)
        /*0014*/ 	.word	0x00000000


	//----- nvinfo : EIATTR_MIN_STACK_SIZE
	.align		4
.L_3:
        /*0018*/ 	.byte	0x04, 0x12
        /*001a*/ 	.short	(.L_5 - .L_4)
	.align		4
.L_4:
        /*001c*/ 	.word	index@(_Z16addMaxtrix1Dto1DPiS_S_)
        /*0020*/ 	.word	0x00000000
.L_5:


//--------------------- .nv.compat                --------------------------
	.section	.nv.compat,"",@"SHT_CUDA_COMPAT_INFO"
	.align	4
        /*0000*/ 	.byte	0x02, 0x09, 0x00, 0x00, 0x02, 0x02, 0x01, 0x00, 0x02, 0x05, 0x05, 0x00, 0x03, 0x07, 0x01, 0x01
        /*0010*/ 	.byte	0x02, 0x03, 0x00, 0x00, 0x02, 0x06, 0x01, 0x00, 0x04, 0x0b, 0x08, 0x00, 0x09, 0x00, 0x00, 0x00
        /*0020*/ 	.byte	0x00, 0x00, 0x00, 0x00


//--------------------- .nv.info._Z16addMaxtrix1Dto1DPiS_S_ --------------------------
	.section	.nv.info._Z16addMaxtrix1Dto1DPiS_S_,"",@"SHT_CUDA_INFO"
	.sectionflags	@""
	.align	4


	//----- nvinfo : EIATTR_CUDA_API_VERSION
	.align		4
        /*0000*/ 	.byte	0x04, 0x37
        /*0002*/ 	.short	(.L_7 - .L_6)
.L_6:
        /*0004*/ 	.word	0x00000082


	//----- nvinfo : EIATTR_KPARAM_INFO
	.align		4
.L_7:
        /*0008*/ 	.byte	0x04, 0x17
        /*000a*/ 	.short	(.L_9 - .L_8)
.L_8:
        /*000c*/ 	.word	0x00000000
        /*0010*/ 	.short	0x0002
        /*0012*/ 	.short	0x0010
        /*0014*/ 	.byte	0x00, 0xf5, 0x21, 0x00


	//----- nvinfo : EIATTR_KPARAM_INFO
	.align		4
.L_9:
        /*0018*/ 	.byte	0x04, 0x17
        /*001a*/ 	.short	(.L_11 - .L_10)
.L_10:
        /*001c*/ 	.word	0x00000000
        /*0020*/ 	.short	0x0001
        /*0022*/ 	.short	0x0008
        /*0024*/ 	.byte	0x00, 0xf5, 0x21, 0x00


	//----- nvinfo : EIATTR_KPARAM_INFO
	.align		4
.L_11:
        /*0028*/ 	.byte	0x04, 0x17
        /*002a*/ 	.short	(.L_13 - .L_12)
.L_12:
        /*002c*/ 	.word	0x00000000
        /*0030*/ 	.short	0x0000
        /*0032*/ 	.short	0x0000
        /*0034*/ 	.byte	0x00, 0xf5, 0x21, 0x00


	//----- nvinfo : EIATTR_SPARSE_MMA_MASK
	.align		4
.L_13:
        /*0038*/ 	.byte	0x03, 0x50
        /*003a*/ 	.short	0x0000


	//----- nvinfo : EIATTR_MAXREG_COUNT
	.align		4
        /*003c*/ 	.byte	0x03, 0x1b
        /*003e*/ 	.short	0x00ff


	//----- nvinfo : EIATTR_MERCURY_ISA_VERSION
	.align		4
        /*0040*/ 	.byte	0x03, 0x5f
        /*0042*/ 	.short	0x0101


	//----- nvinfo : EIATTR_VRC_CTA_INIT_COUNT
	.align		4
        /*0044*/ 	.byte	0x02, 0x4a
	.zero		1
	.zero		1


	//----- nvinfo : EIATTR_EXIT_INSTR_OFFSETS
	.align		4
        /*0048*/ 	.byte	0x04, 0x1c
        /*004a*/ 	.short	(.L_15 - .L_14)


	//   ....[0]....
.L_14:
        /*004c*/ 	.word	0x000005c0


	//----- nvinfo : EIATTR_CBANK_PARAM_SIZE
	.align		4
.L_15:
        /*0050*/ 	.byte	0x03, 0x19
        /*0052*/ 	.short	0x0018


	//----- nvinfo : EIATTR_PARAM_CBANK
	.align		4
        /*0054*/ 	.byte	0x04, 0x0a
        /*0056*/ 	.short	(.L_17 - .L_16)
	.align		4
.L_16:
        /*0058*/ 	.word	index@(.nv.constant0._Z16addMaxtrix1Dto1DPiS_S_)
        /*005c*/ 	.short	0x0380
        /*005e*/ 	.short	0x0018


	//----- nvinfo : EIATTR_SW_WAR
	.align		4
.L_17:
        /*0060*/ 	.byte	0x04, 0x36
        /*0062*/ 	.short	(.L_19 - .L_18)
.L_18:
        /*0064*/ 	.word	0x00000008
.L_19:


//--------------------- .nv.callgraph             --------------------------
	.section	.nv.callgraph,"",@"SHT_CUDA_CALLGRAPH"
	.align	4
	.sectionentsize	8
	.align		4
        /*0000*/ 	.word	0x00000000
	.align		4
        /*0004*/ 	.word	0xffffffff
	.align		4
        /*0008*/ 	.word	0x00000000
	.align		4
        /*000c*/ 	.word	0xfffffffe
	.align		4
        /*0010*/ 	.word	0x00000000
	.align		4
        /*0014*/ 	.word	0xfffffffd
	.align		4
        /*0018*/ 	.word	0x00000000
	.align		4
        /*001c*/ 	.word	0xfffffffc


//--------------------- .text._Z16addMaxtrix1Dto1DPiS_S_ --------------------------
	.section	.text._Z16addMaxtrix1Dto1DPiS_S_,"ax",@progbits
	.align	128
        .global         _Z16addMaxtrix1Dto1DPiS_S_
        .type           _Z16addMaxtrix1Dto1DPiS_S_,@function
        .size           _Z16addMaxtrix1Dto1DPiS_S_,(.L_x_2 - _Z16addMaxtrix1Dto1DPiS_S_)
        .other          _Z16addMaxtrix1Dto1DPiS_S_,@"STO_CUDA_ENTRY STV_DEFAULT"
_Z16addMaxtrix1Dto1DPiS_S_:
.text._Z16addMaxtrix1Dto1DPiS_S_:
[----:B------:R-:W-:Y:S01]  /*0000*/  LDC R1, c[0x0][0x37c] ;  /* 0x0000df00ff017b82 */ /* 0x000fe20000000800 */
[----:B------:R-:W0:Y:S07]  /*0010*/  S2R R0, SR_TID.X ;  /* 0x0000000000007919 */ /* 0x000e2e0000002100 */
[----:B------:R-:W0:Y:S01]  /*0020*/  S2UR UR4, SR_CTAID.X ;  /* 0x00000000000479c3 */ /* 0x000e220000002500 */
[----:B------:R-:W1:Y:S01]  /*0030*/  LDCU.128 UR12, c[0x0][0x380] ;  /* 0x00007000ff0c77ac */ /* 0x000e620008000c00 */
[----:B------:R-:W2:Y:S06]  /*0040*/  LDCU.64 UR10, c[0x0][0x390] ;  /* 0x00007200ff0a77ac */ /* 0x000eac0008000a00 */
[----:B------:R-:W0:Y:S01]  /*0050*/  LDC R3, c[0x0][0x360] ;  /* 0x0000d800ff037b82 */ /* 0x000e220000000800 */
[----:B------:R-:W3:Y:S01]  /*0060*/  LDCU.64 UR16, c[0x0][0x358] ;  /* 0x00006b00ff1077ac */ /* 0x000ee20008000a00 */
[----:B-1----:R-:W-:-:S02]  /*0070*/  UIADD3 UR9, UP0, UPT, UR12, 0x80000, URZ ;  /* 0x000800000c097890 */ /* 0x002fc4000ff1e0ff */
[----:B------:R-:W-:Y:S02]  /*0080*/  UIADD3 UR7, UP1, UPT, UR14, 0x80000, URZ ;  /* 0x000800000e077890 */ /* 0x000fe4000ff3e0ff */
[----:B--2---:R-:W-:Y:S02]  /*0090*/  UIADD3 UR5, UP2, UPT, UR10, 0x80000, URZ ;  /* 0x000800000a057890 */ /* 0x004fe4000ff5e0ff */
[----:B------:R-:W-:Y:S02]  /*00a0*/  UIADD3.X UR10, UPT, UPT, URZ, UR13, URZ, UP0, !UPT ;  /* 0x0000000dff0a7290 */ /* 0x000fe400087fe4ff */
[----:B------:R-:W-:Y:S02]  /*00b0*/  UIADD3.X UR8, UPT, UPT, URZ, UR15, URZ, UP1, !UPT ;  /* 0x0000000fff087290 */ /* 0x000fe40008ffe4ff */
[----:B------:R-:W-:Y:S01]  /*00c0*/  UIADD3.X UR6, UPT, UPT, URZ, UR11, URZ, UP2, !UPT ;  /* 0x0000000bff067290 */ /* 0x000fe200097fe4ff */
[----:B0-----:R-:W-:Y:S01]  /*00d0*/  IMAD R0, R3, UR4, R0 ;  /* 0x0000000403007c24 */ /* 0x001fe2000f8e0200 */
[----:B---3--:R-:W-:-:S10]  /*00e0*/  UMOV UR4, URZ ;  /* 0x000000ff00047c82 */ /* 0x008fd40008000000 */
.L_x_0:
[----:B------:R-:W-:Y:S01]  /*00f0*/  MOV R2, UR9 ;  /* 0x0000000900027c02 */ /* 0x000fe20008000f00 */
[----:B------:R-:W-:Y:S01]  /*0100*/  IMAD.U32 R3, RZ, RZ, UR10 ;  /* 0x0000000aff037e24 */ /* 0x000fe2000f8e00ff */
[----:B------:R-:W-:Y:S01]  /*0110*/  MOV R4, UR7 ;  /* 0x0000000700047c02 */ /* 0x000fe20008000f00 */
[----:B------:R-:W-:Y:S02]  /*0120*/  IMAD.U32 R5, RZ, RZ, UR8 ;  /* 0x00000008ff057e24 */ /* 0x000fe4000f8e00ff */
[----:B------:R-:W-:-:S04]  /*0130*/  IMAD.WIDE R2, R0, 0x4, R2 ;  /* 0x0000000400027825 */ /* 0x000fc800078e0202 */
[----:B------:R-:W-:Y:S01]  /*0140*/  IMAD.WIDE R4, R0, 0x4, R4 ;  /* 0x0000000400047825 */ /* 0x000fe200078e0204 */
[----:B------:R-:W2:Y:S04]  /*0150*/  LDG.E R8, desc[UR16][R2.64+-0x80000] ;  /* 0xf800001002087981 */ /* 0x000ea8000c1e1900 */
[----:B0-----:R-:W2:Y:S01]  /*0160*/  LDG.E R9, desc[UR16][R4.64+-0x80000] ;  /* 0xf800001004097981 */ /* 0x001ea2000c1e1900 */
[----:B------:R-:W-:Y:S01]  /*0170*/  MOV R6, UR5 ;  /* 0x0000000500067c02 */ /* 0x000fe20008000f00 */
[----:B------:R-:W-:-:S04]  /*0180*/  IMAD.U32 R7, RZ, RZ, UR6 ;  /* 0x00000006ff077e24 */ /* 0x000fc8000f8e00ff */
[----:B------:R-:W-:Y:S01]  /*0190*/  IMAD.WIDE R6, R0, 0x4, R6 ;  /* 0x0000000400067825 */ /* 0x000fe200078e0206 */
[----:B--2---:R-:W-:-:S05]  /*01a0*/  IADD3 R9, PT, PT, R8, R9, RZ ;  /* 0x0000000908097210 */ /* 0x004fca0007ffe0ff */
[----:B------:R0:W-:Y:S04]  /*01b0*/  STG.E desc[UR16][R6.64+-0x80000], R9 ;  /* 0xf800000906007986 */ /* 0x0001e8000c101910 */
[----:B------:R-:W2:Y:S04]  /*01c0*/  LDG.E R8, desc[UR16][R2.64+-0x70000] ;  /* 0xf900001002087981 */ /* 0x000ea8000c1e1900 */
[----:B------:R-:W2:Y:S02]  /*01d0*/  LDG.E R11, desc[UR16][R4.64+-0x70000] ;  /* 0xf9000010040b7981 */ /* 0x000ea4000c1e1900 */
[----:B--2---:R-:W-:-:S05]  /*01e0*/  IMAD.IADD R11, R8, 0x1, R11 ;  /* 0x00000001080b7824 */ /* 0x004fca00078e020b */
[----:B------:R1:W-:Y:S04]  /*01f0*/  STG.E desc[UR16][R6.64+-0x70000], R11 ;  /* 0xf900000b06007986 */ /* 0x0003e8000c101910 */
[----:B------:R-:W2:Y:S04]  /*0200*/  LDG.E R8, desc[UR16][R2.64+-0x60000] ;  /* 0xfa00001002087981 */ /* 0x000ea8000c1e1900 */
[----:B------:R-:W2:Y:S02]  /*0210*/  LDG.E R13, desc[UR16][R4.64+-0x60000] ;  /* 0xfa000010040d7981 */ /* 0x000ea4000c1e1900 */
[----:B--2---:R-:W-:-:S05]  /*0220*/  IADD3 R13, PT, PT, R8, R13, RZ ;  /* 0x0000000d080d7210 */ /* 0x004fca0007ffe0ff */
[----:B------:R2:W-:Y:S04]  /*0230*/  STG.E desc[UR16][R6.64+-0x60000], R13 ;  /* 0xfa00000d06007986 */ /* 0x0005e8000c101910 */
[----:B------:R-:W3:Y:S04]  /*0240*/  LDG.E R8, desc[UR16][R2.64+-0x50000] ;  /* 0xfb00001002087981 */ /* 0x000ee8000c1e1900 */
[----:B------:R-:W3:Y:S02]  /*0250*/  LDG.E R15, desc[UR16][R4.64+-0x50000] ;  /* 0xfb000010040f7981 */ /* 0x000ee4000c1e1900 */
[----:B---3--:R-:W-:-:S05]  /*0260*/  IMAD.IADD R15, R8, 0x1, R15 ;  /* 0x00000001080f7824 */ /* 0x008fca00078e020f */
[----:B------:R3:W-:Y:S04]  /*0270*/  STG.E desc[UR16][R6.64+-0x50000], R15 ;  /* 0xfb00000f06007986 */ /* 0x0007e8000c101910 */
[----:B------:R-:W4:Y:S04]  /*0280*/  LDG.E R8, desc[UR16][R2.64+-0x40000] ;  /* 0xfc00001002087981 */ /* 0x000f28000c1e1900 */
[----:B0-----:R-:W4:Y:S02]  /*0290*/  LDG.E R9, desc[UR16][R4.64+-0x40000] ;  /* 0xfc00001004097981 */ /* 0x001f24000c1e1900 */
[----:B----4-:R-:W-:-:S05]  /*02a0*/  IADD3 R9, PT, PT, R8, R9, RZ ;  /* 0x0000000908097210 */ /* 0x010fca0007ffe0ff */
[----:B------:R0:W-:Y:S04]  /*02b0*/  STG.E desc[UR16][R6.64+-0x40000], R9 ;  /* 0xfc00000906007986 */ /* 0x0001e8000c101910 */
[----:B------:R-:W4:Y:S04]  /*02c0*/  LDG.E R8, desc[UR16][R2.64+-0x30000] ;  /* 0xfd00001002087981 */ /* 0x000f28000c1e1900 */
[----:B-1----:R-:W4:Y:S02]  /*02d0*/  LDG.E R11, desc[UR16][R4.64+-0x30000] ;  /* 0xfd000010040b7981 */ /* 0x002f24000c1e1900 */
[----:B----4-:R-:W-:-:S05]  /*02e0*/  IMAD.IADD R11, R8, 0x1, R11 ;  /* 0x00000001080b7824 */ /* 0x010fca00078e020b */
[----:B------:R1:W-:Y:S04]  /*02f0*/  STG.E desc[UR16][R6.64+-0x30000], R11 ;  /* 0xfd00000b06007986 */ /* 0x0003e8000c101910 */
[----:B------:R-:W4:Y:S04]  /*0300*/  LDG.E R8, desc[UR16][R2.64+-0x20000] ;  /* 0xfe00001002087981 */ /* 0x000f28000c1e1900 */
[----:B--2---:R-:W4:Y:S02]  /*0310*/  LDG.E R13, desc[UR16][R4.64+-0x20000] ;  /* 0xfe000010040d7981 */ /* 0x004f24000c1e1900 */
[----:B----4-:R-:W-:-:S05]  /*0320*/  IADD3 R13, PT, PT, R8, R13, RZ ;  /* 0x0000000d080d7210 */ /* 0x010fca0007ffe0ff */
[----:B------:R2:W-:Y:S04]  /*0330*/  STG.E desc[UR16][R6.64+-0x20000], R13 ;  /* 0xfe00000d06007986 */ /* 0x0005e8000c101910 */
[----:B------:R-:W4:Y:S04]  /*0340*/  LDG.E R8, desc[UR16][R2.64+-0x10000] ;  /* 0xff00001002087981 */ /* 0x000f28000c1e1900 */
[----:B---3--:R-:W4:Y:S02]  /*0350*/  LDG.E R15, desc[UR16][R4.64+-0x10000] ;  /* 0xff000010040f7981 */ /* 0x008f24000c1e1900 */
[----:B----4-:R-:W-:-:S05]  /*0360*/  IADD3 R15, PT, PT, R8, R15, RZ ;  /* 0x0000000f080f7210 */ /* 0x010fca0007ffe0ff */
[----:B------:R3:W-:Y:S04]  /*0370*/  STG.E desc[UR16][R6.64+-0x10000], R15 ;  /* 0xff00000f06007986 */ /* 0x0007e8000c101910 */
[----:B------:R-:W4:Y:S04]  /*0380*/  LDG.E R8, desc[UR16][R2.64] ;  /* 0x0000001002087981 */ /* 0x000f28000c1e1900 */
[----:B0-----:R-:W4:Y:S02]  /*0390*/  LDG.E R9, desc[UR16][R4.64] ;  /* 0x0000001004097981 */ /* 0x001f24000c1e1900 */
[----:B----4-:R-:W-:-:S05]  /*03a0*/  IMAD.IADD R9, R8, 0x1, R9 ;  /* 0x0000000108097824 */ /* 0x010fca00078e0209 */
[----:B------:R0:W-:Y:S04]  /*03b0*/  STG.E desc[UR16][R6.64], R9 ;  /* 0x0000000906007986 */ /* 0x0001e8000c101910 */
[----:B------:R-:W4:Y:S04]  /*03c0*/  LDG.E R8, desc[UR16][R2.64+0x10000] ;  /* 0x0100001002087981 */ /* 0x000f28000c1e1900 */
[----:B-1----:R-:W4:Y:S02]  /*03d0*/  LDG.E R11, desc[UR16][R4.64+0x10000] ;  /* 0x01000010040b7981 */ /* 0x002f24000c1e1900 */
[----:B----4-:R-:W-:-:S05]  /*03e0*/  IADD3 R11, PT, PT, R8, R11, RZ ;  /* 0x0000000b080b7210 */ /* 0x010fca0007ffe0ff */
[----:B------:R1:W-:Y:S04]  /*03f0*/  STG.E desc[UR16][R6.64+0x10000], R11 ;  /* 0x0100000b06007986 */ /* 0x0003e8000c101910 */
[----:B------:R-:W4:Y:S04]  /*0400*/  LDG.E R8, desc[UR16][R2.64+0x20000] ;  /* 0x0200001002087981 */ /* 0x000f28000c1e1900 */
[----:B--2---:R-:W4:Y:S02]  /*0410*/  LDG.E R13, desc[UR16][R4.64+0x20000] ;  /* 0x02000010040d7981 */ /* 0x004f24000c1e1900 */
[----:B----4-:R-:W-:-:S05]  /*0420*/  IADD3 R13, PT, PT, R8, R13, RZ ;  /* 0x0000000d080d7210 */ /* 0x010fca0007ffe0ff */
[----:B------:R2:W-:Y:S04]  /*0430*/  STG.E desc[UR16][R6.64+0x20000], R13 ;  /* 0x0200000d06007986 */ /* 0x0005e8000c101910 */
[----:B------:R-:W4:Y:S04]  /*0440*/  LDG.E R8, desc[UR16][R2.64+0x30000] ;  /* 0x0300001002087981 */ /* 0x000f28000c1e1900 */
[----:B---3--:R-:W4:Y:S02]  /*0450*/  LDG.E R15, desc[UR16][R4.64+0x30000] ;  /* 0x03000010040f7981 */ /* 0x008f24000c1e1900 */
[----:B----4-:R-:W-:-:S05]  /*0460*/  IMAD.IADD R15, R8, 0x1, R15 ;  /* 0x00000001080f7824 */ /* 0x010fca00078e020f */
[----:B------:R3:W-:Y:S04]  /*0470*/  STG.E desc[UR16][R6.64+0x30000], R15 ;  /* 0x0300000f06007986 */ /* 0x0007e8000c101910 */
[----:B------:R-:W4:Y:S04]  /*0480*/  LDG.E R8, desc[UR16][R2.64+0x40000] ;  /* 0x0400001002087981 */ /* 0x000f28000c1e1900 */
[----:B0-----:R-:W4:Y:S02]  /*0490*/  LDG.E R9, desc[UR16][R4.64+0x40000] ;  /* 0x0400001004097981 */ /* 0x001f24000c1e1900 */
[----:B----4-:R-:W-:-:S05]  /*04a0*/  IADD3 R9, PT, PT, R8, R9, RZ ;  /* 0x0000000908097210 */ /* 0x010fca0007ffe0ff */
[----:B------:R0:W-:Y:S04]  /*04b0*/  STG.E desc[UR16][R6.64+0x40000], R9 ;  /* 0x0400000906007986 */ /* 0x0001e8000c101910 */
[----:B------:R-:W4:Y:S04]  /*04c0*/  LDG.E R8, desc[UR16][R2.64+0x50000] ;  /* 0x0500001002087981 */ /* 0x000f28000c1e1900 */
[----:B-1----:R-:W4:Y:S02]  /*04d0*/  LDG.E R11, desc[UR16][R4.64+0x50000] ;  /* 0x05000010040b7981 */ /* 0x002f24000c1e1900 */
[----:B----4-:R-:W-:-:S05]  /*04e0*/  IADD3 R11, PT, PT, R8, R11, RZ ;  /* 0x0000000b080b7210 */ /* 0x010fca0007ffe0ff */
[----:B------:R0:W-:Y:S04]  /*04f0*/  STG.E desc[UR16][R6.64+0x50000], R11 ;  /* 0x0500000b06007986 */ /* 0x0001e8000c101910 */
[----:B------:R-:W4:Y:S04]  /*0500*/  LDG.E R8, desc[UR16][R2.64+0x60000] ;  /* 0x0600001002087981 */ /* 0x000f28000c1e1900 */
[----:B--2---:R-:W4:Y:S02]  /*0510*/  LDG.E R13, desc[UR16][R4.64+0x60000] ;  /* 0x06000010040d7981 */ /* 0x004f24000c1e1900 */
[----:B----4-:R-:W-:-:S05]  /*0520*/  IMAD.IADD R13, R8, 0x1, R13 ;  /* 0x00000001080d7824 */ /* 0x010fca00078e020d */
[----:B------:R0:W-:Y:S04]  /*0530*/  STG.E desc[UR16][R6.64+0x60000], R13 ;  /* 0x0600000d06007986 */ /* 0x0001e8000c101910 */
[----:B------:R-:W2:Y:S04]  /*0540*/  LDG.E R8, desc[UR16][R2.64+0x70000] ;  /* 0x0700001002087981 */ /* 0x000ea8000c1e1900 */
[----:B---3--:R-:W2:Y:S01]  /*0550*/  LDG.E R15, desc[UR16][R4.64+0x70000] ;  /* 0x07000010040f7981 */ /* 0x008ea2000c1e1900 */
[----:B------:R-:W-:Y:S01]  /*0560*/  UIADD3 UR4, UPT, UPT, UR4, 0x10, URZ ;  /* 0x0000001004047890 */ /* 0x000fe2000fffe0ff */
[----:B------:R-:W-:-:S03]  /*0570*/  IADD3 R0, PT, PT, R0, 0x40000, RZ ;  /* 0x0004000000007810 */ /* 0x000fc60007ffe0ff */
[----:B------:R-:W-:Y:S01]  /*0580*/  UISETP.NE.AND UP0, UPT, UR4, 0x4000, UPT ;  /* 0x000040000400788c */ /* 0x000fe2000bf05270 */
[----:B--2---:R-:W-:-:S05]  /*0590*/  IADD3 R15, PT, PT, R8, R15, RZ ;  /* 0x0000000f080f7210 */ /* 0x004fca0007ffe0ff */
[----:B------:R0:W-:Y:S03]  /*05a0*/  STG.E desc[UR16][R6.64+0x70000], R15 ;  /* 0x0700000f06007986 */ /* 0x0001e6000c101910 */
[----:B------:R-:W-:Y:S05]  /*05b0*/  BRA.U UP0, `(.L_x_0) ;  /* 0xfffffff900cc7547 */ /* 0x000fea000b83ffff */
[----:B------:R-:W-:Y:S05]  /*05c0*/  EXIT ;  /* 0x000000000000794d */ /* 0x000fea0003800000 */
.L_x_1:
[----:B------:R-:W-:-:S00]  /*05d0*/  BRA `(.L_x_1) ;  /* 0xfffffffc00fc7947 */ /* 0x000fc0000383ffff */
[----:B------:R-:W-:-:S00]  /*05e0*/  NOP ;  /* 0x0000000000007918 */ /* 0x000fc00000000000 */
        /* <DEDUP_REMOVED lines=9> */
.L_x_2:


//--------------------- .nv.shared.reserved.0     --------------------------
	.section	.nv.shared.reserved.0,"aw",@nobits
	.weak		__nv_reservedSMEM_offset_0_alias
	.size		__nv_reservedSMEM_offset_0_alias, 0, 64
	.other		__nv_reservedSMEM_offset_0_alias,@"STO_CUDA_RESERVED_SHARED STV_DEFAULT"
__nv_reservedSMEM_offset_0_alias:
	.zero		0
	.zero		64


//--------------------- .nv.constant0._Z16addMaxtrix1Dto1DPiS_S_ --------------------------
	.section	.nv.constant0._Z16addMaxtrix1Dto1DPiS_S_,"a",@progbits
	.sectionflags	@""
	.align	4
.nv.constant0._Z16addMaxtrix1Dto1DPiS_S_:
	.zero		920


//--------------------- SYMBOLS --------------------------

	.type		.nv.reservedSmem.offset0,@object
	.size		.nv.reservedSmem.offset0,0x4
